	.headerflags	@"EF_CUDA_TEXMODE_UNIFIED EF_CUDA_64BIT_ADDRESS EF_CUDA_ACCELERATORS EF_CUDA_SM90 EF_CUDA_VIRTUAL_SM(EF_CUDA_SM90)"
	.elftype	@"ET_EXEC"


//--------------------- .nv.info                  --------------------------
	.section	.nv.info,"",@"SHT_CUDA_INFO"
	.align	4


	//----- nvinfo : EIATTR_REGCOUNT
	.align		4
        /*0000*/ 	.byte	0x04, 0x2f
        /*0002*/ 	.short	(.L_1 - .L_0)
	.align		4
.L_0:
        /*0004*/ 	.word	index@(triton_poi_fused_clone_relu_0)
        /*0008*/ 	.word	0x0000001a


	//----- nvinfo : EIATTR_MIN_STACK_SIZE
	.align		4
.L_1:
        /*000c*/ 	.byte	0x04, 0x12
        /*000e*/ 	.short	(.L_3 - .L_2)
	.align		4
.L_2:
        /*0010*/ 	.word	index@(triton_poi_fused_clone_relu_0)
        /*0014*/ 	.word	0x00000000


	//----- nvinfo : EIATTR_FRAME_SIZE
	.align		4
.L_3:
        /*0018*/ 	.byte	0x04, 0x11
        /*001a*/ 	.short	(.L_5 - .L_4)
	.align		4
.L_4:
        /*001c*/ 	.word	index@(triton_poi_fused_clone_relu_0)
        /*0020*/ 	.word	0x00000000


	//----- nvinfo : EIATTR_MIN_STACK_SIZE
	.align		4
.L_5:
        /*0024*/ 	.byte	0x04, 0x12
        /*0026*/ 	.short	(.L_7 - .L_6)
	.align		4
.L_6:
        /*0028*/ 	.word	index@(triton_poi_fused_clone_relu_0)
        /*002c*/ 	.word	0x00000000
.L_7:


//--------------------- .nv.info.triton_poi_fused_clone_relu_0 --------------------------
	.section	.nv.info.triton_poi_fused_clone_relu_0,"",@"SHT_CUDA_INFO"
	.sectionflags	@""
	.align	4


	//----- nvinfo : EIATTR_CUDA_API_VERSION
	.align		4
        /*0000*/ 	.byte	0x04, 0x37
        /*0002*/ 	.short	(.L_9 - .L_8)
.L_8:
        /*0004*/ 	.word	0x0000007c


	//----- nvinfo : EIATTR_KPARAM_INFO
	.align		4
.L_9:
        /*0008*/ 	.byte	0x04, 0x17
        /*000a*/ 	.short	(.L_11 - .L_10)
.L_10:
        /*000c*/ 	.word	0x00000000
        /*0010*/ 	.short	0x0003
        /*0012*/ 	.short	0x0014
        /*0014*/ 	.byte	0x00, 0xf0, 0x11, 0x00


	//----- nvinfo : EIATTR_KPARAM_INFO
	.align		4
.L_11:
        /*0018*/ 	.byte	0x04, 0x17
        /*001a*/ 	.short	(.L_13 - .L_12)
.L_12:
        /*001c*/ 	.word	0x00000000
        /*0020*/ 	.short	0x0002
        /*0022*/ 	.short	0x0010
        /*0024*/ 	.byte	0x00, 0xf0, 0x11, 0x00


	//----- nvinfo : EIATTR_KPARAM_INFO
	.align		4
.L_13:
        /*0028*/ 	.byte	0x04, 0x17
        /*002a*/ 	.short	(.L_15 - .L_14)
.L_14:
        /*002c*/ 	.word	0x00000000
        /*0030*/ 	.short	0x0001
        /*0032*/ 	.short	0x0008
        /*0034*/ 	.byte	0x00, 0xf4, 0x21, 0x00


	//----- nvinfo : EIATTR_KPARAM_INFO
	.align		4
.L_15:
        /*0038*/ 	.byte	0x04, 0x17
        /*003a*/ 	.short	(.L_17 - .L_16)
.L_16:
        /*003c*/ 	.word	0x00000000
        /*0040*/ 	.short	0x0000
        /*0042*/ 	.short	0x0000
        /*0044*/ 	.byte	0x00, 0xf4, 0x21, 0x00


	//----- nvinfo : EIATTR_SPARSE_MMA_MASK
	.align		4
.L_17:
        /*0048*/ 	.byte	0x03, 0x50
        /*004a*/ 	.short	0x0000


	//----- nvinfo : EIATTR_MAXREG_COUNT
	.align		4
        /*004c*/ 	.byte	0x03, 0x1b
        /*004e*/ 	.short	0x00ff


	//----- nvinfo : EIATTR_EXIT_INSTR_OFFSETS
	.align		4
        /*0050*/ 	.byte	0x04, 0x1c
        /*0052*/ 	.short	(.L_19 - .L_18)


	//   ....[0]....
.L_18:
        /*0054*/ 	.word	0x000005f0


	//   ....[1]....
        /*0058*/ 	.word	0x00000670


	//----- nvinfo : EIATTR_REQNTID
	.align		4
.L_19:
        /*005c*/ 	.byte	0x04, 0x10
        /*005e*/ 	.short	(.L_21 - .L_20)
.L_20:
        /*0060*/ 	.word	0x00000080
        /*0064*/ 	.word	0x00000001
        /*0068*/ 	.word	0x00000001


	//----- nvinfo : EIATTR_CBANK_PARAM_SIZE
	.align		4
.L_21:
        /*006c*/ 	.byte	0x03, 0x19
        /*006e*/ 	.short	0x0018


	//----- nvinfo : EIATTR_PARAM_CBANK
	.align		4
        /*0070*/ 	.byte	0x04, 0x0a
        /*0072*/ 	.short	(.L_23 - .L_22)
	.align		4
.L_22:
        /*0074*/ 	.word	index@(.nv.constant0.triton_poi_fused_clone_relu_0)
        /*0078*/ 	.short	0x0210
        /*007a*/ 	.short	0x0018


	//----- nvinfo : EIATTR_SW_WAR
	.align		4
.L_23:
        /*007c*/ 	.byte	0x04, 0x36
        /*007e*/ 	.short	(.L_25 - .L_24)
.L_24:
        /*0080*/ 	.word	0x00000008
.L_25:


//--------------------- .nv.callgraph             --------------------------
	.section	.nv.callgraph,"",@"SHT_CUDA_CALLGRAPH"
	.align	4
	.sectionentsize	8
	.align		4
        /*0000*/ 	.word	0x00000000
	.align		4
        /*0004*/ 	.word	0xffffffff
	.align		4
        /*0008*/ 	.word	0x00000000
	.align		4
        /*000c*/ 	.word	0xfffffffe
	.align		4
        /*0010*/ 	.word	0x00000000
	.align		4
        /*0014*/ 	.word	0xfffffffd
	.align		4
        /*0018*/ 	.word	0x00000000
	.align		4
        /*001c*/ 	.word	0xfffffffc


//--------------------- .text.triton_poi_fused_clone_relu_0 --------------------------
	.section	.text.triton_poi_fused_clone_relu_0,"ax",@progbits
	.sectionflags	@"SHF_BARRIERS=1"
	.align	128
        .global         triton_poi_fused_clone_relu_0
        .type           triton_poi_fused_clone_relu_0,@function
        .size           triton_poi_fused_clone_relu_0,(.L_x_1 - triton_poi_fused_clone_relu_0)
        .other          triton_poi_fused_clone_relu_0,@"STO_CUDA_ENTRY STV_DEFAULT"
triton_poi_fused_clone_relu_0:
.text.triton_poi_fused_clone_relu_0:
[----:B------:R-:W0:Y:S02]  /*0000*/  LDC R1, c[0x0][0x28] ;  /* 0x00000a00ff017b82 */ /* 0x000e240000000800 */
[----:B------:R-:W1:Y:S01]  /*0010*/  S2R R13, SR_CTAID.Y ;  /* 0x00000000000d7919 */ /* 0x000e620000002600 */
[----:B------:R-:W2:Y:S01]  /*0020*/  LDC.64 R8, c[0x0][0x210] ;  /* 0x00008400ff087b82 */ /* 0x000ea20000000a00 */
[----:B------:R-:W-:Y:S01]  /*0030*/  CS2R R6, SRZ ;  /* 0x0000000000067805 */ /* 0x000fe2000001ff00 */
[----:B------:R-:W-:Y:S01]  /*0040*/  ULDC.64 UR6, c[0x0][0x208] ;  /* 0x0000820000067ab9 */ /* 0x000fe20000000a00 */
[----:B------:R-:W3:Y:S01]  /*0050*/  S2R R2, SR_TID.X ;  /* 0x0000000000027919 */ /* 0x000ee20000002100 */
[----:B------:R-:W4:Y:S01]  /*0060*/  S2R R3, SR_CTAID.X ;  /* 0x0000000000037919 */ /* 0x000f220000002500 */
[----:B-1----:R-:W-:Y:S02]  /*0070*/  IMAD.SHL.U32 R13, R13, 0x40, RZ ;  /* 0x000000400d0d7824 */ /* 0x002fe400078e00ff */
[----:B---3--:R-:W-:Y:S01]  /*0080*/  IMAD.SHL.U32 R0, R2, 0x4, RZ ;  /* 0x0000000402007824 */ /* 0x008fe200078e00ff */
[----:B------:R-:W-:Y:S01]  /*0090*/  SHF.R.U32.HI R12, RZ, 0x4, R2 ;  /* 0x00000004ff0c7819 */ /* 0x000fe20000011602 */
[----:B----4-:R-:W-:-:S03]  /*00a0*/  IMAD.SHL.U32 R3, R3, 0x10, RZ ;  /* 0x0000001003037824 */ /* 0x010fc600078e00ff */
[----:B------:R-:W-:Y:S02]  /*00b0*/  LOP3.LUT R4, R13, 0x3c, R0, 0xf8, !PT ;  /* 0x0000003c0d047812 */ /* 0x000fe400078ef800 */
[----:B------:R-:W-:Y:S02]  /*00c0*/  SGXT.U32 R12, R12, 0x3 ;  /* 0x000000030c0c781a */ /* 0x000fe40000000000 */
[C---:B------:R-:W-:Y:S01]  /*00d0*/  ISETP.GE.AND P0, PT, R4.reuse, 0x40, PT ;  /* 0x000000400400780c */ /* 0x040fe20003f06270 */
[----:B------:R-:W-:Y:S01]  /*00e0*/  IMAD.SHL.U32 R11, R4, 0x10, RZ ;  /* 0x00000010040b7824 */ /* 0x000fe200078e00ff */
[----:B------:R-:W-:Y:S02]  /*00f0*/  LOP3.LUT R5, R3, R12, RZ, 0xfc, !PT ;  /* 0x0000000c03057212 */ /* 0x000fe400078efcff */
[----:B------:R-:W-:Y:S02]  /*0100*/  LOP3.LUT R10, R3, 0x8, R12, 0xfe, !PT ;  /* 0x00000008030a7812 */ /* 0x000fe400078efe0c */
[C---:B------:R-:W-:Y:S01]  /*0110*/  ISETP.LT.AND P1, PT, R5.reuse, 0x10, !P0 ;  /* 0x000000100500780c */ /* 0x040fe20004721270 */
[----:B------:R-:W-:Y:S01]  /*0120*/  IMAD R15, R5, 0x4, R11 ;  /* 0x00000004050f7824 */ /* 0x000fe200078e020b */
[----:B------:R-:W-:-:S02]  /*0130*/  ISETP.LT.AND P0, PT, R10, 0x10, !P0 ;  /* 0x000000100a00780c */ /* 0x000fc40004701270 */
[----:B------:R-:W-:Y:S01]  /*0140*/  CS2R R4, SRZ ;  /* 0x0000000000047805 */ /* 0x000fe2000001ff00 */
[----:B------:R-:W-:Y:S02]  /*0150*/  IMAD R17, R10, 0x4, R11 ;  /* 0x000000040a117824 */ /* 0x000fe400078e020b */
[----:B--2---:R-:W-:Y:S01]  /*0160*/  IMAD.WIDE R14, R15, 0x4, R8 ;  /* 0x000000040f0e7825 */ /* 0x004fe200078e0208 */
[----:B------:R-:W-:-:S03]  /*0170*/  CS2R R10, SRZ ;  /* 0x00000000000a7805 */ /* 0x000fc6000001ff00 */
[----:B------:R-:W-:Y:S01]  /*0180*/  IMAD.WIDE R16, R17, 0x4, R8 ;  /* 0x0000000411107825 */ /* 0x000fe200078e0208 */
[----:B------:R-:W-:Y:S01]  /*0190*/  CS2R R8, SRZ ;  /* 0x0000000000087805 */ /* 0x000fe2000001ff00 */
[----:B------:R1:W2:Y:S05]  /*01a0*/  @P1 LDG.E.EL.128 R4, desc[UR6][R14.64] ;  /* 0x000000060e041981 */ /* 0x0002aa000c2e1d00 */
[----:B------:R3:W4:Y:S01]  /*01b0*/  @P0 LDG.E.EL.128 R8, desc[UR6][R16.64] ;  /* 0x0000000610080981 */ /* 0x000722000c2e1d00 */
[----:B------:R-:W5:Y:S01]  /*01c0*/  S2UR UR5, SR_CgaCtaId ;  /* 0x00000000000579c3 */ /* 0x000f620000008800 */
[----:B------:R-:W-:Y:S01]  /*01d0*/  IMAD.SHL.U32 R18, R2, 0x40, RZ ;  /* 0x0000004002127824 */ /* 0x000fe200078e00ff */
[----:B------:R-:W-:-:S04]  /*01e0*/  UMOV UR4, 0x400 ;  /* 0x0000040000047882 */ /* 0x000fc80000000000 */
[----:B------:R-:W-:-:S04]  /*01f0*/  LOP3.LUT R19, R18, 0x3c0, RZ, 0xc0, !PT ;  /* 0x000003c012137812 */ /* 0x000fc800078ec0ff */
[C---:B-1----:R-:W-:Y:S02]  /*0200*/  LOP3.LUT R14, R19.reuse, 0x10, RZ, 0xfc, !PT ;  /* 0x00000010130e7812 */ /* 0x042fe400078efcff */
[C---:B------:R-:W-:Y:S02]  /*0210*/  LOP3.LUT R15, R19.reuse, R12, RZ, 0xfc, !PT ;  /* 0x0000000c130f7212 */ /* 0x040fe400078efcff */
[C---:B------:R-:W-:Y:S02]  /*0220*/  LOP3.LUT R18, R19.reuse, 0x20, RZ, 0xfc, !PT ;  /* 0x0000002013127812 */ /* 0x040fe400078efcff */
[----:B------:R-:W-:Y:S01]  /*0230*/  LOP3.LUT R20, R19, 0x30, RZ, 0xfc, !PT ;  /* 0x0000003013147812 */ /* 0x000fe200078efcff */
[----:B-----5:R-:W-:-:S06]  /*0240*/  UPRMT UR4, UR5, 0x654, UR4 ;  /* 0x0000065405047896 */ /* 0x020fcc0008000004 */
[----:B------:R-:W-:Y:S02]  /*0250*/  LEA.HI R12, R19, UR4, RZ, 0x1e ;  /* 0x00000004130c7c11 */ /* 0x000fe4000f8ff0ff */
[----:B------:R-:W-:Y:S02]  /*0260*/  LEA.HI R14, R14, UR4, RZ, 0x1e ;  /* 0x000000040e0e7c11 */ /* 0x000fe4000f8ff0ff */
[----:B---3--:R-:W-:Y:S01]  /*0270*/  LEA.HI R16, R18, UR4, RZ, 0x1e ;  /* 0x0000000412107c11 */ /* 0x008fe2000f8ff0ff */
[C---:B------:R-:W-:Y:S01]  /*0280*/  IMAD R12, R15.reuse, 0x4, R12 ;  /* 0x000000040f0c7824 */ /* 0x040fe200078e020c */
[----:B------:R-:W-:Y:S01]  /*0290*/  LEA.HI R20, R20, UR4, RZ, 0x1e ;  /* 0x0000000414147c11 */ /* 0x000fe2000f8ff0ff */
[C---:B------:R-:W-:Y:S02]  /*02a0*/  IMAD R14, R15.reuse, 0x4, R14 ;  /* 0x000000040f0e7824 */ /* 0x040fe400078e020e */
[C---:B------:R-:W-:Y:S02]  /*02b0*/  IMAD R16, R15.reuse, 0x4, R16 ;  /* 0x000000040f107824 */ /* 0x040fe400078e0210 */
[----:B------:R-:W-:Y:S01]  /*02c0*/  IMAD R20, R15, 0x4, R20 ;  /* 0x000000040f147824 */ /* 0x000fe200078e0214 */
[----:B------:R-:W-:-:S02]  /*02d0*/  LOP3.LUT R15, R0, 0x1fc, RZ, 0xc0, !PT ;  /* 0x000001fc000f7812 */ /* 0x000fc400078ec0ff */
[----:B--2---:R-:W-:Y:S02]  /*02e0*/  FSETP.GEU.AND P0, PT, R4, RZ, PT ;  /* 0x000000ff0400720b */ /* 0x004fe40003f0e000 */
[----:B------:R-:W-:Y:S02]  /*02f0*/  FSETP.GEU.AND P1, PT, R5, RZ, PT ;  /* 0x000000ff0500720b */ /* 0x000fe40003f2e000 */
[----:B------:R-:W-:Y:S02]  /*0300*/  FSETP.GEU.AND P2, PT, R6, RZ, PT ;  /* 0x000000ff0600720b */ /* 0x000fe40003f4e000 */
[----:B------:R-:W-:Y:S02]  /*0310*/  FSETP.GEU.AND P3, PT, R7, RZ, PT ;  /* 0x000000ff0700720b */ /* 0x000fe40003f6e000 */
[----:B------:R-:W-:Y:S02]  /*0320*/  FSEL R17, R4, RZ, P0 ;  /* 0x000000ff04117208 */ /* 0x000fe40000000000 */
[----:B------:R-:W-:-:S02]  /*0330*/  FSEL R5, R5, RZ, P1 ;  /* 0x000000ff05057208 */ /* 0x000fc40000800000 */
[----:B----4-:R-:W-:Y:S01]  /*0340*/  FSETP.GEU.AND P0, PT, R8, RZ, PT ;  /* 0x000000ff0800720b */ /* 0x010fe20003f0e000 */
[----:B------:R1:W-:Y:S01]  /*0350*/  STS [R12], R17 ;  /* 0x000000110c007388 */ /* 0x0003e20000000800 */
[----:B------:R-:W-:Y:S02]  /*0360*/  FSEL R19, R6, RZ, P2 ;  /* 0x000000ff06137208 */ /* 0x000fe40001000000 */
[----:B------:R-:W-:Y:S01]  /*0370*/  FSETP.GEU.AND P1, PT, R9, RZ, PT ;  /* 0x000000ff0900720b */ /* 0x000fe20003f2e000 */
[----:B------:R-:W-:Y:S01]  /*0380*/  STS [R14+0x40], R5 ;  /* 0x000040050e007388 */ /* 0x000fe20000000800 */
[----:B------:R-:W-:Y:S02]  /*0390*/  FSEL R7, R7, RZ, P3 ;  /* 0x000000ff07077208 */ /* 0x000fe40001800000 */
[----:B------:R-:W-:Y:S01]  /*03a0*/  FSETP.GEU.AND P2, PT, R10, RZ, PT ;  /* 0x000000ff0a00720b */ /* 0x000fe20003f4e000 */
[----:B------:R-:W-:Y:S01]  /*03b0*/  STS [R16+0x80], R19 ;  /* 0x0000801310007388 */ /* 0x000fe20000000800 */
[----:B------:R-:W-:-:S02]  /*03c0*/  FSETP.GEU.AND P3, PT, R11, RZ, PT ;  /* 0x000000ff0b00720b */ /* 0x000fc40003f6e000 */
[----:B------:R-:W-:Y:S01]  /*03d0*/  FSEL R21, R8, RZ, P0 ;  /* 0x000000ff08157208 */ /* 0x000fe20000000000 */
[----:B------:R-:W-:Y:S01]  /*03e0*/  STS [R20+0xc0], R7 ;  /* 0x0000c00714007388 */ /* 0x000fe20000000800 */
[----:B-1----:R-:W-:Y:S02]  /*03f0*/  FSEL R17, R9, RZ, P1 ;  /* 0x000000ff09117208 */ /* 0x002fe40000800000 */
[----:B------:R-:W-:Y:S01]  /*0400*/  FSEL R23, R10, RZ, P2 ;  /* 0x000000ff0a177208 */ /* 0x000fe20001000000 */
[----:B------:R-:W-:Y:S01]  /*0410*/  STS [R12+0x20], R21 ;  /* 0x000020150c007388 */ /* 0x000fe20000000800 */
[----:B------:R-:W-:Y:S01]  /*0420*/  FSEL R10, R11, RZ, P3 ;  /* 0x000000ff0b0a7208 */ /* 0x000fe20001800000 */
[----:B------:R-:W1:Y:S01]  /*0430*/  LDC.64 R8, c[0x0][0x218] ;  /* 0x00008600ff087b82 */ /* 0x000e620000000a00 */
[----:B------:R-:W-:Y:S01]  /*0440*/  LOP3.LUT R4, R2, 0x7c, RZ, 0xc0, !PT ;  /* 0x0000007c02047812 */ /* 0x000fe200078ec0ff */
[----:B------:R-:W-:Y:S01]  /*0450*/  STS [R14+0x60], R17 ;  /* 0x000060110e007388 */ /* 0x000fe20000000800 */
[----:B------:R-:W-:-:S02]  /*0460*/  SHF.R.U32.HI R2, RZ, 0x2, R2 ;  /* 0x00000002ff027819 */ /* 0x000fc40000011602 */
[----:B------:R-:W-:Y:S01]  /*0470*/  LOP3.LUT R11, R3, 0xc, R0, 0xf8, !PT ;  /* 0x0000000c030b7812 */ /* 0x000fe200078ef800 */
[----:B------:R-:W-:Y:S01]  /*0480*/  STS [R16+0xa0], R23 ;  /* 0x0000a01710007388 */ /* 0x000fe20000000800 */
[----:B------:R-:W-:Y:S01]  /*0490*/  VIADD R4, R4, UR4 ;  /* 0x0000000404047c36 */ /* 0x000fe20008000000 */
[----:B------:R-:W-:Y:S02]  /*04a0*/  SGXT.U32 R2, R2, 0x5 ;  /* 0x000000050202781a */ /* 0x000fe40000000000 */
[----:B------:R2:W-:Y:S01]  /*04b0*/  STS [R20+0xe0], R10 ;  /* 0x0000e00a14007388 */ /* 0x0005e20000000800 */
[C---:B------:R-:W-:Y:S01]  /*04c0*/  IMAD R18, R15.reuse, 0x4, R4 ;  /* 0x000000040f127824 */ /* 0x040fe200078e0204 */
[----:B------:R-:W-:Y:S01]  /*04d0*/  LOP3.LUT R0, R15, 0x200, RZ, 0xfc, !PT ;  /* 0x000002000f007812 */ /* 0x000fe200078efcff */
[----:B------:R-:W-:Y:S01]  /*04e0*/  BAR.SYNC.DEFER_BLOCKING 0x0 ;  /* 0x0000000000007b1d */ /* 0x000fe20000010000 */
[----:B------:R-:W-:Y:S02]  /*04f0*/  LOP3.LUT R2, R13, R2, RZ, 0xfc, !PT ;  /* 0x000000020d027212 */ /* 0x000fe400078efcff */
[----:B------:R-:W-:-:S02]  /*0500*/  ISETP.GE.AND P0, PT, R11, 0x10, PT ;  /* 0x000000100b00780c */ /* 0x000fc40003f06270 */
[----:B--2---:R-:W-:Y:S01]  /*0510*/  SHF.R.U32.HI R10, RZ, 0x2, R0 ;  /* 0x00000002ff0a7819 */ /* 0x004fe20000011600 */
[C---:B------:R-:W-:Y:S01]  /*0520*/  IMAD R3, R2.reuse, 0x10, R11 ;  /* 0x0000001002037824 */ /* 0x040fe200078e020b */
[C---:B------:R-:W-:Y:S02]  /*0530*/  LOP3.LUT R0, R2.reuse, 0x20, RZ, 0xfc, !PT ;  /* 0x0000002002007812 */ /* 0x040fe400078efcff */
[----:B------:R-:W-:Y:S01]  /*0540*/  ISETP.LT.AND P1, PT, R2, 0x40, !P0 ;  /* 0x000000400200780c */ /* 0x000fe20004721270 */
[----:B-1----:R-:W-:Y:S01]  /*0550*/  IMAD.WIDE R2, R3, 0x4, R8 ;  /* 0x0000000403027825 */ /* 0x002fe200078e0208 */
[----:B------:R-:W-:Y:S02]  /*0560*/  ISETP.LT.AND P0, PT, R0, 0x40, !P0 ;  /* 0x000000400000780c */ /* 0x000fe40004701270 */
[----:B------:R-:W-:-:S05]  /*0570*/  LOP3.LUT R10, R10, 0xfc, RZ, 0xc0, !PT ;  /* 0x000000fc0a0a7812 */ /* 0x000fca00078ec0ff */
[----:B------:R-:W-:-:S04]  /*0580*/  VIADD R10, R10, UR4 ;  /* 0x000000040a0a7c36 */ /* 0x000fc80008000000 */
[----:B------:R-:W-:Y:S01]  /*0590*/  IMAD R10, R15, 0x4, R10 ;  /* 0x000000040f0a7824 */ /* 0x000fe200078e020a */
[----:B------:R-:W-:Y:S04]  /*05a0*/  LDS R4, [R18] ;  /* 0x0000000012047984 */ /* 0x000fe80000000800 */
[----:B------:R-:W-:Y:S04]  /*05b0*/  LDS R5, [R18+0x4] ;  /* 0x0000040012057984 */ /* 0x000fe80000000800 */
[----:B------:R-:W-:Y:S04]  /*05c0*/  LDS R6, [R18+0x8] ;  /* 0x0000080012067984 */ /* 0x000fe80000000800 */
[----:B------:R-:W1:Y:S04]  /*05d0*/  LDS R7, [R18+0xc] ;  /* 0x00000c0012077984 */ /* 0x000e680000000800 */
[----:B-1----:R1:W-:Y:S01]  /*05e0*/  @P1 STG.E.128 desc[UR6][R2.64], R4 ;  /* 0x0000000402001986 */ /* 0x0023e2000c101d06 */
[----:B------:R-:W-:Y:S05]  /*05f0*/  @!P0 EXIT ;  /* 0x000000000000894d */ /* 0x000fea0003800000 */
[----:B-1----:R-:W-:Y:S01]  /*0600*/  LDS R4, [R10+0x800] ;  /* 0x000800000a047984 */ /* 0x002fe20000000800 */
[----:B------:R-:W-:-:S03]  /*0610*/  IMAD R11, R0, 0x10, R11 ;  /* 0x00000010000b7824 */ /* 0x000fc600078e020b */
[----:B------:R-:W-:Y:S01]  /*0620*/  LDS R5, [R10+0x804] ;  /* 0x000804000a057984 */ /* 0x000fe20000000800 */
[----:B------:R-:W-:-:S03]  /*0630*/  IMAD.WIDE R8, R11, 0x4, R8 ;  /* 0x000000040b087825 */ /* 0x000fc600078e0208 */
[----:B------:R-:W-:Y:S04]  /*0640*/  LDS R6, [R10+0x808] ;  /* 0x000808000a067984 */ /* 0x000fe80000000800 */
[----:B------:R-:W0:Y:S04]  /*0650*/  LDS R7, [R10+0x80c] ;  /* 0x00080c000a077984 */ /* 0x000e280000000800 */
[----:B0-----:R-:W-:Y:S01]  /*0660*/  STG.E.128 desc[UR6][R8.64], R4 ;  /* 0x0000000408007986 */ /* 0x001fe2000c101d06 */
[----:B------:R-:W-:Y:S05]  /*0670*/  EXIT ;  /* 0x000000000000794d */ /* 0x000fea0003800000 */
.L_x_0:
[----:B------:R-:W-:-:S00]  /*0680*/  BRA `(.L_x_0) ;  /* 0xfffffffc00fc7947 */ /* 0x000fc0000383ffff */
[----:B------:R-:W-:-:S00]  /*0690*/  NOP ;  /* 0x0000000000007918 */ /* 0x000fc00000000000 */
        /* <DEDUP_REMOVED lines=14> */
.L_x_1:


//--------------------- .nv.shared.triton_poi_fused_clone_relu_0 --------------------------
	.section	.nv.shared.triton_poi_fused_clone_relu_0,"aw",@nobits
	.sectionflags	@""
	.align	16
	.zero		1024


//--------------------- .nv.constant0.triton_poi_fused_clone_relu_0 --------------------------
	.section	.nv.constant0.triton_poi_fused_clone_relu_0,"a",@progbits
	.sectionflags	@""
	.align	4
.nv.constant0.triton_poi_fused_clone_relu_0:
	.zero		552
